//
// Generated by NVIDIA NVVM Compiler
//
// Compiler Build ID: CL-36424714
// Cuda compilation tools, release 13.0, V13.0.88
// Based on NVVM 20.0.0
//

.version 9.0
.target sm_100
.address_size 64

	// .globl	scalar_div_forward

.visible .entry scalar_div_forward(
	.param .align 4 .b8 scalar_div_forward_param_0[4],
	.param .u64 scalar_div_forward_param_1,
	.param .u64 .ptr .align 1 scalar_div_forward_param_2,
	.param .u64 .ptr .align 1 scalar_div_forward_param_3
)
{
	.reg .pred 	%p<2>;
	.reg .b32 	%r<5>;
	.reg .b32 	%f<4>;
	.reg .b64 	%rd<10>;

	ld.param.f32 	%f1, [scalar_div_forward_param_0];
	ld.param.u64 	%rd4, [scalar_div_forward_param_1];
	ld.param.u64 	%rd2, [scalar_div_forward_param_2];
	ld.param.u64 	%rd3, [scalar_div_forward_param_3];
	mov.u32 	%r1, %ctaid.x;
	mov.u32 	%r2, %ntid.x;
	mov.u32 	%r3, %tid.x;
	mad.lo.s32 	%r4, %r1, %r2, %r3;
	cvt.u64.u32 	%rd1, %r4;
	setp.le.u64 	%p1, %rd4, %rd1;
	@%p1 bra 	$L__BB0_2;
	cvta.to.global.u64 	%rd5, %rd2;
	cvta.to.global.u64 	%rd6, %rd3;
	shl.b64 	%rd7, %rd1, 2;
	add.s64 	%rd8, %rd5, %rd7;
	ld.global.f32 	%f2, [%rd8];
	div.rn.f32 	%f3, %f2, %f1;
	add.s64 	%rd9, %rd6, %rd7;
	st.global.f32 	[%rd9], %f3;
$L__BB0_2:
	ret;

}
	// .globl	scalar_div_backward
.visible .entry scalar_div_backward(
	.param .align 4 .b8 scalar_div_backward_param_0[4],
	.param .u64 scalar_div_backward_param_1,
	.param .u64 .ptr .align 1 scalar_div_backward_param_2,
	.param .u64 .ptr .align 1 scalar_div_backward_param_3,
	.param .u64 .ptr .align 1 scalar_div_backward_param_4
)
{
	.reg .pred 	%p<2>;
	.reg .b32 	%r<5>;
	.reg .b32 	%f<6>;
	.reg .b64 	%rd<10>;

	ld.param.f32 	%f1, [scalar_div_backward_param_0];
	ld.param.u64 	%rd4, [scalar_div_backward_param_1];
	ld.param.u64 	%rd2, [scalar_div_backward_param_3];
	ld.param.u64 	%rd3, [scalar_div_backward_param_4];
	mov.u32 	%r1, %ctaid.x;
	mov.u32 	%r2, %ntid.x;
	mov.u32 	%r3, %tid.x;
	mad.lo.s32 	%r4, %r1, %r2, %r3;
	cvt.u64.u32 	%rd1, %r4;
	setp.le.u64 	%p1, %rd4, %rd1;
	@%p1 bra 	$L__BB1_2;
	cvta.to.global.u64 	%rd5, %rd3;
	cvta.to.global.u64 	%rd6, %rd2;
	shl.b64 	%rd7, %rd1, 2;
	add.s64 	%rd8, %rd5, %rd7;
	ld.global.f32 	%f2, [%rd8];
	div.rn.f32 	%f3, %f2, %f1;
	add.s64 	%rd9, %rd6, %rd7;
	ld.global.f32 	%f4, [%rd9];
	add.f32 	%f5, %f4, %f3;
	st.global.f32 	[%rd9], %f5;
$L__BB1_2:
	ret;

}


// ===== COMPILED SASS (sm_100) =====

	.target	sm_100

	.elftype	@"ET_EXEC"


//--------------------- .note.nv.tkinfo           --------------------------
	.section	.note.nv.tkinfo,"",@"SHT_NOTE"
	.sectionflags	@"SHF_NOTE_NV_TKINFO"
	.tkinfo
        /*0018*/ 	.word	0x00000002
        /*0030*/ 	.string	""
        /*0030*/ 	.string	"ptxas"
        /*0030*/ 	.string	"Cuda compilation tools, release 13.0, V13.0.88"
        /*0030*/ 	.string	"Build cuda_13.0.r13.0/compiler.36424714_0"
        /*0030*/ 	.string	"-arch sm_100 -m 64 "



//--------------------- .note.nv.cuinfo           --------------------------
	.section	.note.nv.cuinfo,"",@"SHT_NOTE"
	.sectionflags	@"SHF_NOTE_NV_CUINFO"
        /*0018*/ 	.short	0x0002
        /*001a*/ 	.short	0x0064
        /*001c*/ 	.short	0x0082
	.zero		2


//--------------------- .nv.info                  --------------------------
	.section	.nv.info,"",@"SHT_CUDA_INFO"
	.align	4


	//----- nvinfo : EIATTR_REGCOUNT
	.align		4
        /*0000*/ 	.byte	0x04, 0x2f
        /*0002*/ 	.short	(.L_1 - .L_0)
	.align		4
.L_0:
        /*0004*/ 	.word	index@(scalar_div_forward)
        /*0008*/ 	.word	0x00000010


	//----- nvinfo : EIATTR_FRAME_SIZE
	.align		4
.L_1:
        /*000c*/ 	.byte	0x04, 0x11
        /*000e*/ 	.short	(.L_3 - .L_2)
	.align		4
.L_2:
        /*0010*/ 	.word	index@($__internal_1_$__cuda_sm3x_div_rn_noftz_f32_slowpath)
        /*0014*/ 	.word	0x00000000


	//----- nvinfo : EIATTR_FRAME_SIZE
	.align		4
.L_3:
        /*0018*/ 	.byte	0x04, 0x11
        /*001a*/ 	.short	(.L_5 - .L_4)
	.align		4
.L_4:
        /*001c*/ 	.word	index@(scalar_div_forward)
        /*0020*/ 	.word	0x00000000


	//----- nvinfo : EIATTR_REGCOUNT
	.align		4
.L_5:
        /*0024*/ 	.byte	0x04, 0x2f
        /*0026*/ 	.short	(.L_7 - .L_6)
	.align		4
.L_6:
        /*0028*/ 	.word	index@(scalar_div_backward)
        /*002c*/ 	.word	0x00000010


	//----- nvinfo : EIATTR_FRAME_SIZE
	.align		4
.L_7:
        /*0030*/ 	.byte	0x04, 0x11
        /*0032*/ 	.short	(.L_9 - .L_8)
	.align		4
.L_8:
        /*0034*/ 	.word	index@($__internal_0_$__cuda_sm3x_div_rn_noftz_f32_slowpath)
        /*0038*/ 	.word	0x00000000


	//----- nvinfo : EIATTR_FRAME_SIZE
	.align		4
.L_9:
        /*003c*/ 	.byte	0x04, 0x11
        /*003e*/ 	.short	(.L_11 - .L_10)
	.align		4
.L_10:
        /*0040*/ 	.word	index@(scalar_div_backward)
        /*0044*/ 	.word	0x00000000


	//----- nvinfo : EIATTR_MIN_STACK_SIZE
	.align		4
.L_11:
        /*0048*/ 	.byte	0x04, 0x12
        /*004a*/ 	.short	(.L_13 - .L_12)
	.align		4
.L_12:
        /*004c*/ 	.word	index@(scalar_div_backward)
        /*0050*/ 	.word	0x00000000


	//----- nvinfo : EIATTR_MIN_STACK_SIZE
	.align		4
.L_13:
        /*0054*/ 	.byte	0x04, 0x12
        /*0056*/ 	.short	(.L_15 - .L_14)
	.align		4
.L_14:
        /*0058*/ 	.word	index@(scalar_div_forward)
        /*005c*/ 	.word	0x00000000
.L_15:


//--------------------- .nv.compat                --------------------------
	.section	.nv.compat,"",@"SHT_CUDA_COMPAT_INFO"
	.align	4
        /*0000*/ 	.byte	0x02, 0x09, 0x00, 0x00, 0x02, 0x02, 0x01, 0x00, 0x02, 0x05, 0x05, 0x00, 0x03, 0x07, 0x01, 0x01
        /*0010*/ 	.byte	0x02, 0x03, 0x00, 0x00, 0x02, 0x06, 0x01, 0x00, 0x04, 0x0b, 0x08, 0x00, 0x01, 0x00, 0x00, 0x00
        /*0020*/ 	.byte	0x00, 0x00, 0x00, 0x00


//--------------------- .nv.info.scalar_div_backward --------------------------
	.section	.nv.info.scalar_div_backward,"",@"SHT_CUDA_INFO"
	.sectionflags	@""
	.align	4


	//----- nvinfo : EIATTR_CUDA_API_VERSION
	.align		4
        /*0000*/ 	.byte	0x04, 0x37
        /*0002*/ 	.short	(.L_17 - .L_16)
.L_16:
        /*0004*/ 	.word	0x00000082


	//----- nvinfo : EIATTR_KPARAM_INFO
	.align		4
.L_17:
        /*0008*/ 	.byte	0x04, 0x17
        /*000a*/ 	.short	(.L_19 - .L_18)
.L_18:
        /*000c*/ 	.word	0x00000000
        /*0010*/ 	.short	0x0004
        /*0012*/ 	.short	0x0020
        /*0014*/ 	.byte	0x00, 0xf5, 0x21, 0x00


	//----- nvinfo : EIATTR_KPARAM_INFO
	.align		4
.L_19:
        /*0018*/ 	.byte	0x04, 0x17
        /*001a*/ 	.short	(.L_21 - .L_20)
.L_20:
        /*001c*/ 	.word	0x00000000
        /*0020*/ 	.short	0x0003
        /*0022*/ 	.short	0x0018
        /*0024*/ 	.byte	0x00, 0xf5, 0x21, 0x00


	//----- nvinfo : EIATTR_KPARAM_INFO
	.align		4
.L_21:
        /*0028*/ 	.byte	0x04, 0x17
        /*002a*/ 	.short	(.L_23 - .L_22)
.L_22:
        /*002c*/ 	.word	0x00000000
        /*0030*/ 	.short	0x0002
        /*0032*/ 	.short	0x0010
        /*0034*/ 	.byte	0x00, 0xf5, 0x21, 0x00


	//----- nvinfo : EIATTR_KPARAM_INFO
	.align		4
.L_23:
        /*0038*/ 	.byte	0x04, 0x17
        /*003a*/ 	.short	(.L_25 - .L_24)
.L_24:
        /*003c*/ 	.word	0x00000000
        /*0040*/ 	.short	0x0001
        /*0042*/ 	.short	0x0008
        /*0044*/ 	.byte	0x00, 0xf0, 0x21, 0x00


	//----- nvinfo : EIATTR_KPARAM_INFO
	.align		4
.L_25:
        /*0048*/ 	.byte	0x04, 0x17
        /*004a*/ 	.short	(.L_27 - .L_26)
.L_26:
        /*004c*/ 	.word	0x00000000
        /*0050*/ 	.short	0x0000
        /*0052*/ 	.short	0x0000
        /*0054*/ 	.byte	0x00, 0xf0, 0x11, 0x00


	//----- nvinfo : EIATTR_SPARSE_MMA_MASK
	.align		4
.L_27:
        /*0058*/ 	.byte	0x03, 0x50
        /*005a*/ 	.short	0x0000


	//----- nvinfo : EIATTR_MAXREG_COUNT
	.align		4
        /*005c*/ 	.byte	0x03, 0x1b
        /*005e*/ 	.short	0x00ff


	//----- nvinfo : EIATTR_MERCURY_ISA_VERSION
	.align		4
        /*0060*/ 	.byte	0x03, 0x5f
        /*0062*/ 	.short	0x0101


	//----- nvinfo : EIATTR_VRC_CTA_INIT_COUNT
	.align		4
        /*0064*/ 	.byte	0x02, 0x4a
	.zero		1
	.zero		1


	//----- nvinfo : EIATTR_EXIT_INSTR_OFFSETS
	.align		4
        /*0068*/ 	.byte	0x04, 0x1c
        /*006a*/ 	.short	(.L_29 - .L_28)


	//   ....[0]....
.L_28:
        /*006c*/ 	.word	0x00000080


	//   ....[1]....
        /*0070*/ 	.word	0x00000240


	//----- nvinfo : EIATTR_CRS_STACK_SIZE
	.align		4
.L_29:
        /*0074*/ 	.byte	0x04, 0x1e
        /*0076*/ 	.short	(.L_31 - .L_30)
.L_30:
        /*0078*/ 	.word	0x00000000


	//----- nvinfo : EIATTR_CBANK_PARAM_SIZE
	.align		4
.L_31:
        /*007c*/ 	.byte	0x03, 0x19
        /*007e*/ 	.short	0x0028


	//----- nvinfo : EIATTR_PARAM_CBANK
	.align		4
        /*0080*/ 	.byte	0x04, 0x0a
        /*0082*/ 	.short	(.L_33 - .L_32)
	.align		4
.L_32:
        /*0084*/ 	.word	index@(.nv.constant0.scalar_div_backward)
        /*0088*/ 	.short	0x0380
        /*008a*/ 	.short	0x0028


	//----- nvinfo : EIATTR_SW_WAR
	.align		4
.L_33:
        /*008c*/ 	.byte	0x04, 0x36
        /*008e*/ 	.short	(.L_35 - .L_34)
.L_34:
        /*0090*/ 	.word	0x00000008
.L_35:


//--------------------- .nv.info.scalar_div_forward --------------------------
	.section	.nv.info.scalar_div_forward,"",@"SHT_CUDA_INFO"
	.sectionflags	@""
	.align	4


	//----- nvinfo : EIATTR_CUDA_API_VERSION
	.align		4
        /*0000*/ 	.byte	0x04, 0x37
        /*0002*/ 	.short	(.L_37 - .L_36)
.L_36:
        /*0004*/ 	.word	0x00000082


	//----- nvinfo : EIATTR_KPARAM_INFO
	.align		4
.L_37:
        /*0008*/ 	.byte	0x04, 0x17
        /*000a*/ 	.short	(.L_39 - .L_38)
.L_38:
        /*000c*/ 	.word	0x00000000
        /*0010*/ 	.short	0x0003
        /*0012*/ 	.short	0x0018
        /*0014*/ 	.byte	0x00, 0xf5, 0x21, 0x00


	//----- nvinfo : EIATTR_KPARAM_INFO
	.align		4
.L_39:
        /*0018*/ 	.byte	0x04, 0x17
        /*001a*/ 	.short	(.L_41 - .L_40)
.L_40:
        /*001c*/ 	.word	0x00000000
        /*0020*/ 	.short	0x0002
        /*0022*/ 	.short	0x0010
        /*0024*/ 	.byte	0x00, 0xf5, 0x21, 0x00


	//----- nvinfo : EIATTR_KPARAM_INFO
	.align		4
.L_41:
        /*0028*/ 	.byte	0x04, 0x17
        /*002a*/ 	.short	(.L_43 - .L_42)
.L_42:
        /*002c*/ 	.word	0x00000000
        /*0030*/ 	.short	0x0001
        /*0032*/ 	.short	0x0008
        /*0034*/ 	.byte	0x00, 0xf0, 0x21, 0x00


	//----- nvinfo : EIATTR_KPARAM_INFO
	.align		4
.L_43:
        /*0038*/ 	.byte	0x04, 0x17
        /*003a*/ 	.short	(.L_45 - .L_44)
.L_44:
        /*003c*/ 	.word	0x00000000
        /*0040*/ 	.short	0x0000
        /*0042*/ 	.short	0x0000
        /*0044*/ 	.byte	0x00, 0xf0, 0x11, 0x00


	//----- nvinfo : EIATTR_SPARSE_MMA_MASK
	.align		4
.L_45:
        /*0048*/ 	.byte	0x03, 0x50
        /*004a*/ 	.short	0x0000


	//----- nvinfo : EIATTR_MAXREG_COUNT
	.align		4
        /*004c*/ 	.byte	0x03, 0x1b
        /*004e*/ 	.short	0x00ff


	//----- nvinfo : EIATTR_MERCURY_ISA_VERSION
	.align		4
        /*0050*/ 	.byte	0x03, 0x5f
        /*0052*/ 	.short	0x0101


	//----- nvinfo : EIATTR_VRC_CTA_INIT_COUNT
	.align		4
        /*0054*/ 	.byte	0x02, 0x4a
	.zero		1
	.zero		1


	//----- nvinfo : EIATTR_EXIT_INSTR_OFFSETS
	.align		4
        /*0058*/ 	.byte	0x04, 0x1c
        /*005a*/ 	.short	(.L_47 - .L_46)


	//   ....[0]....
.L_46:
        /*005c*/ 	.word	0x00000080


	//   ....[1]....
        /*0060*/ 	.word	0x00000220


	//----- nvinfo : EIATTR_CRS_STACK_SIZE
	.align		4
.L_47:
        /*0064*/ 	.byte	0x04, 0x1e
        /*0066*/ 	.short	(.L_49 - .L_48)
.L_48:
        /*0068*/ 	.word	0x00000000


	//----- nvinfo : EIATTR_CBANK_PARAM_SIZE
	.align		4
.L_49:
        /*006c*/ 	.byte	0x03, 0x19
        /*006e*/ 	.short	0x0020


	//----- nvinfo : EIATTR_PARAM_CBANK
	.align		4
        /*0070*/ 	.byte	0x04, 0x0a
        /*0072*/ 	.short	(.L_51 - .L_50)
	.align		4
.L_50:
        /*0074*/ 	.word	index@(.nv.constant0.scalar_div_forward)
        /*0078*/ 	.short	0x0380
        /*007a*/ 	.short	0x0020


	//----- nvinfo : EIATTR_SW_WAR
	.align		4
.L_51:
        /*007c*/ 	.byte	0x04, 0x36
        /*007e*/ 	.short	(.L_53 - .L_52)
.L_52:
        /*0080*/ 	.word	0x00000008
.L_53:


//--------------------- .nv.callgraph             --------------------------
	.section	.nv.callgraph,"",@"SHT_CUDA_CALLGRAPH"
	.align	4
	.sectionentsize	8
	.align		4
        /*0000*/ 	.word	0x00000000
	.align		4
        /*0004*/ 	.word	0xffffffff
	.align		4
        /*0008*/ 	.word	0x00000000
	.align		4
        /*000c*/ 	.word	0xfffffffe
	.align		4
        /*0010*/ 	.word	0x00000000
	.align		4
        /*0014*/ 	.word	0xfffffffd
	.align		4
        /*0018*/ 	.word	0x00000000
	.align		4
        /*001c*/ 	.word	0xfffffffc


//--------------------- .text.scalar_div_backward --------------------------
	.section	.text.scalar_div_backward,"ax",@progbits
	.align	128
        .global         scalar_div_backward
        .type           scalar_div_backward,@function
        .size           scalar_div_backward,(.L_x_28 - scalar_div_backward)
        .other          scalar_div_backward,@"STO_CUDA_ENTRY STV_DEFAULT"
scalar_div_backward:
.text.scalar_div_backward:
[----:B------:R-:W-:Y:S01]  /*0000*/  LDC R1, c[0x0][0x37c] ;  /* 0x0000df00ff017b82 */ /* 0x000fe20000000800 */
[----:B------:R-:W0:Y:S07]  /*0010*/  S2R R3, SR_TID.X ;  /* 0x0000000000037919 */ /* 0x000e2e0000002100 */
[----:B------:R-:W0:Y:S01]  /*0020*/  S2UR UR4, SR_CTAID.X ;  /* 0x00000000000479c3 */ /* 0x000e220000002500 */
[----:B------:R-:W1:Y:S07]  /*0030*/  LDCU.64 UR6, c[0x0][0x388] ;  /* 0x00007100ff0677ac */ /* 0x000e6e0008000a00 */
[----:B------:R-:W0:Y:S02]  /*0040*/  LDC R2, c[0x0][0x360] ;  /* 0x0000d800ff027b82 */ /* 0x000e240000000800 */
[----:B0-----:R-:W-:-:S05]  /*0050*/  IMAD R2, R2, UR4, R3 ;  /* 0x0000000402027c24 */ /* 0x001fca000f8e0203 */
[----:B-1----:R-:W-:-:S04]  /*0060*/  ISETP.GE.U32.AND P0, PT, R2, UR6, PT ;  /* 0x0000000602007c0c */ /* 0x002fc8000bf06070 */
[----:B------:R-:W-:-:S13]  /*0070*/  ISETP.GE.U32.AND.EX P0, PT, RZ, UR7, PT, P0 ;  /* 0x00000007ff007c0c */ /* 0x000fda000bf06100 */
[----:B------:R-:W-:Y:S05]  /*0080*/  @P0 EXIT ;  /* 0x000000000000094d */ /* 0x000fea0003800000 */
[----:B------:R-:W0:Y:S01]  /*0090*/  LDCU.64 UR6, c[0x0][0x3a0] ;  /* 0x00007400ff0677ac */ /* 0x000e220008000a00 */
[----:B------:R-:W-:Y:S01]  /*00a0*/  IMAD.SHL.U32 R4, R2, 0x4, RZ ;  /* 0x0000000402047824 */ /* 0x000fe200078e00ff */
[----:B------:R-:W-:Y:S01]  /*00b0*/  SHF.R.U32.HI R2, RZ, 0x1e, R2 ;  /* 0x0000001eff027819 */ /* 0x000fe20000011602 */
[----:B------:R-:W1:Y:S01]  /*00c0*/  LDC R9, c[0x0][0x380] ;  /* 0x0000e000ff097b82 */ /* 0x000e620000000800 */
[----:B------:R-:W2:Y:S02]  /*00d0*/  LDCU.64 UR4, c[0x0][0x358] ;  /* 0x00006b00ff0477ac */ /* 0x000ea40008000a00 */
[----:B0-----:R-:W-:-:S04]  /*00e0*/  IADD3 R6, P0, PT, R4, UR6, RZ ;  /* 0x0000000604067c10 */ /* 0x001fc8000ff1e0ff */
[----:B------:R-:W-:-:S05]  /*00f0*/  IADD3.X R7, PT, PT, R2, UR7, RZ, P0, !PT ;  /* 0x0000000702077c10 */ /* 0x000fca00087fe4ff */
[----:B--2---:R-:W2:Y:S01]  /*0100*/  LDG.E R0, desc[UR4][R6.64] ;  /* 0x0000000406007981 */ /* 0x004ea2000c1e1900 */
[----:B-1----:R-:W0:Y:S01]  /*0110*/  MUFU.RCP R3, R9 ;  /* 0x0000000900037308 */ /* 0x002e220000001000 */
[----:B------:R-:W-:Y:S01]  /*0120*/  BSSY.RECONVERGENT B0, `(.L_x_0) ;  /* 0x000000b000007945 */ /* 0x000fe20003800200 */
[----:B0-----:R-:W-:-:S04]  /*0130*/  FFMA R8, R3, -R9, 1 ;  /* 0x3f80000003087423 */ /* 0x001fc80000000809 */
[----:B------:R-:W-:Y:S02]  /*0140*/  FFMA R3, R3, R8, R3 ;  /* 0x0000000803037223 */ /* 0x000fe40000000003 */
[----:B--2---:R-:W0:Y:S02]  /*0150*/  FCHK P0, R0, R9 ;  /* 0x0000000900007302 */ /* 0x004e240000000000 */
[----:B------:R-:W-:-:S04]  /*0160*/  FFMA R5, R0, R3, RZ ;  /* 0x0000000300057223 */ /* 0x000fc800000000ff */
[----:B------:R-:W-:-:S04]  /*0170*/  FFMA R8, R5, -R9, R0 ;  /* 0x8000000905087223 */ /* 0x000fc80000000000 */
[----:B------:R-:W-:Y:S01]  /*0180*/  FFMA R3, R3, R8, R5 ;  /* 0x0000000803037223 */ /* 0x000fe20000000005 */
[----:B0-----:R-:W-:Y:S06]  /*0190*/  @!P0 BRA `(.L_x_1) ;  /* 0x00000000000c8947 */ /* 0x001fec0003800000 */
[----:B------:R-:W-:-:S07]  /*01a0*/  MOV R6, 0x1c0 ;  /* 0x000001c000067802 */ /* 0x000fce0000000f00 */
[----:B------:R-:W-:Y:S05]  /*01b0*/  CALL.REL.NOINC `($__internal_0_$__cuda_sm3x_div_rn_noftz_f32_slowpath) ;  /* 0x0000000000247944 */ /* 0x000fea0003c00000 */
[----:B------:R-:W-:-:S07]  /*01c0*/  IMAD.MOV.U32 R3, RZ, RZ, R0 ;  /* 0x000000ffff037224 */ /* 0x000fce00078e0000 */
.L_x_1:
[----:B------:R-:W-:Y:S05]  /*01d0*/  BSYNC.RECONVERGENT B0 ;  /* 0x0000000000007941 */ /* 0x000fea0003800200 */
.L_x_0:
[----:B------:R-:W0:Y:S02]  /*01e0*/  LDCU.64 UR6, c[0x0][0x398] ;  /* 0x00007300ff0677ac */ /* 0x000e240008000a00 */
[----:B0-----:R-:W-:-:S04]  /*01f0*/  IADD3 R4, P0, PT, R4, UR6, RZ ;  /* 0x0000000604047c10 */ /* 0x001fc8000ff1e0ff */
[----:B------:R-:W-:-:S05]  /*0200*/  IADD3.X R5, PT, PT, R2, UR7, RZ, P0, !PT ;  /* 0x0000000702057c10 */ /* 0x000fca00087fe4ff */
[----:B------:R-:W2:Y:S02]  /*0210*/  LDG.E R0, desc[UR4][R4.64] ;  /* 0x0000000404007981 */ /* 0x000ea4000c1e1900 */
[----:B--2---:R-:W-:-:S05]  /*0220*/  FADD R3, R0, R3 ;  /* 0x0000000300037221 */ /* 0x004fca0000000000 */
[----:B------:R-:W-:Y:S01]  /*0230*/  STG.E desc[UR4][R4.64], R3 ;  /* 0x0000000304007986 */ /* 0x000fe2000c101904 */
[----:B------:R-:W-:Y:S05]  /*0240*/  EXIT ;  /* 0x000000000000794d */ /* 0x000fea0003800000 */
        .weak           $__internal_0_$__cuda_sm3x_div_rn_noftz_f32_slowpath
        .type           $__internal_0_$__cuda_sm3x_div_rn_noftz_f32_slowpath,@function
        .size           $__internal_0_$__cuda_sm3x_div_rn_noftz_f32_slowpath,(.L_x_28 - $__internal_0_$__cuda_sm3x_div_rn_noftz_f32_slowpath)
$__internal_0_$__cuda_sm3x_div_rn_noftz_f32_slowpath:
[----:B------:R-:W0:Y:S01]  /*0250*/  LDC R3, c[0x0][0x380] ;  /* 0x0000e000ff037b82 */ /* 0x000e220000000800 */
[--C-:B------:R-:W-:Y:S01]  /*0260*/  SHF.R.U32.HI R5, RZ, 0x17, R0.reuse ;  /* 0x00000017ff057819 */ /* 0x100fe20000011600 */
[----:B------:R-:W1:Y:S01]  /*0270*/  LDCU UR6, c[0x0][0x380] ;  /* 0x00007000ff0677ac */ /* 0x000e620008000800 */
[----:B------:R-:W-:Y:S01]  /*0280*/  BSSY.RECONVERGENT B1, `(.L_x_2) ;  /* 0x0000064000017945 */ /* 0x000fe20003800200 */
[----:B------:R-:W-:Y:S01]  /*0290*/  IMAD.MOV.U32 R8, RZ, RZ, R0 ;  /* 0x000000ffff087224 */ /* 0x000fe200078e0000 */
[----:B------:R-:W-:-:S05]  /*02a0*/  LOP3.LUT R5, R5, 0xff, RZ, 0xc0, !PT ;  /* 0x000000ff05057812 */ /* 0x000fca00078ec0ff */
[----:B------:R-:W-:Y:S02]  /*02b0*/  VIADD R11, R5, 0xffffffff ;  /* 0xffffffff050b7836 */ /* 0x000fe40000000000 */
[----:B-1----:R-:W-:Y:S01]  /*02c0*/  IMAD.U32 R9, RZ, RZ, UR6 ;  /* 0x00000006ff097e24 */ /* 0x002fe2000f8e00ff */
[----:B0-----:R-:W-:-:S04]  /*02d0*/  SHF.R.U32.HI R7, RZ, 0x17, R3 ;  /* 0x00000017ff077819 */ /* 0x001fc80000011603 */
[----:B------:R-:W-:-:S05]  /*02e0*/  LOP3.LUT R7, R7, 0xff, RZ, 0xc0, !PT ;  /* 0x000000ff07077812 */ /* 0x000fca00078ec0ff */
[----:B------:R-:W-:-:S05]  /*02f0*/  VIADD R12, R7, 0xffffffff ;  /* 0xffffffff070c7836 */ /* 0x000fca0000000000 */
[----:B------:R-:W-:-:S04]  /*0300*/  ISETP.GT.U32.AND P0, PT, R12, 0xfd, PT ;  /* 0x000000fd0c00780c */ /* 0x000fc80003f04070 */
[----:B------:R-:W-:-:S13]  /*0310*/  ISETP.GT.U32.OR P0, PT, R11, 0xfd, P0 ;  /* 0x000000fd0b00780c */ /* 0x000fda0000704470 */
[----:B------:R-:W-:Y:S01]  /*0320*/  @!P0 IMAD.MOV.U32 R10, RZ, RZ, RZ ;  /* 0x000000ffff0a8224 */ /* 0x000fe200078e00ff */
[----:B------:R-:W-:Y:S06]  /*0330*/  @!P0 BRA `(.L_x_3) ;  /* 0x00000000005c8947 */ /* 0x000fec0003800000 */
[----:B------:R-:W-:Y:S02]  /*0340*/  FSETP.GTU.FTZ.AND P1, PT, |R3|, +INF , PT ;  /* 0x7f8000000300780b */ /* 0x000fe40003f3c200 */
[----:B------:R-:W-:-:S04]  /*0350*/  FSETP.GTU.FTZ.AND P0, PT, |R0|, +INF , PT ;  /* 0x7f8000000000780b */ /* 0x000fc80003f1c200 */
[----:B------:R-:W-:-:S13]  /*0360*/  PLOP3.LUT P0, PT, P0, P1, PT, 0xf8, 0x8f ;  /* 0x00000000008f781c */ /* 0x000fda0000703f70 */
[----:B------:R-:W-:Y:S05]  /*0370*/  @P0 BRA `(.L_x_4) ;  /* 0x00000004004c0947 */ /* 0x000fea0003800000 */
[----:B------:R-:W-:-:S13]  /*0380*/  LOP3.LUT P0, RZ, R9, 0x7fffffff, R8, 0xc8, !PT ;  /* 0x7fffffff09ff7812 */ /* 0x000fda000780c808 */
[----:B------:R-:W-:Y:S05]  /*0390*/  @!P0 BRA `(.L_x_5) ;  /* 0x00000004003c8947 */ /* 0x000fea0003800000 */
[C---:B------:R-:W-:Y:S02]  /*03a0*/  FSETP.NEU.FTZ.AND P2, PT, |R0|.reuse, +INF , PT ;  /* 0x7f8000000000780b */ /* 0x040fe40003f5d200 */
[----:B------:R-:W-:Y:S02]  /*03b0*/  FSETP.NEU.FTZ.AND P1, PT, |R3|, +INF , PT ;  /* 0x7f8000000300780b */ /* 0x000fe40003f3d200 */
[----:B------:R-:W-:-:S11]  /*03c0*/  FSETP.NEU.FTZ.AND P0, PT, |R0|, +INF , PT ;  /* 0x7f8000000000780b */ /* 0x000fd60003f1d200 */
[----:B------:R-:W-:Y:S05]  /*03d0*/  @!P1 BRA !P2, `(.L_x_5) ;  /* 0x00000004002c9947 */ /* 0x000fea0005000000 */
[----:B------:R-:W-:-:S04]  /*03e0*/  LOP3.LUT P2, RZ, R8, 0x7fffffff, RZ, 0xc0, !PT ;  /* 0x7fffffff08ff7812 */ /* 0x000fc8000784c0ff */
[----:B------:R-:W-:-:S13]  /*03f0*/  PLOP3.LUT P1, PT, P1, P2, PT, 0x2f, 0xf2 ;  /* 0x0000000000f2781c */ /* 0x000fda0000f24577 */
[----:B------:R-:W-:Y:S05]  /*0400*/  @P1 BRA `(.L_x_6) ;  /* 0x0000000400181947 */ /* 0x000fea0003800000 */
[----:B------:R-:W-:-:S04]  /*0410*/  LOP3.LUT P1, RZ, R9, 0x7fffffff, RZ, 0xc0, !PT ;  /* 0x7fffffff09ff7812 */ /* 0x000fc8000782c0ff */
[----:B------:R-:W-:-:S13]  /*0420*/  PLOP3.LUT P0, PT, P0, P1, PT, 0x2f, 0xf2 ;  /* 0x0000000000f2781c */ /* 0x000fda0000702577 */
[----:B------:R-:W-:Y:S05]  /*0430*/  @P0 BRA `(.L_x_7) ;  /* 0x0000000400000947 */ /* 0x000fea0003800000 */
[----:B------:R-:W-:Y:S02]  /*0440*/  ISETP.GE.AND P0, PT, R11, RZ, PT ;  /* 0x000000ff0b00720c */ /* 0x000fe40003f06270 */
[----:B------:R-:W-:-:S11]  /*0450*/  ISETP.GE.AND P1, PT, R12, RZ, PT ;  /* 0x000000ff0c00720c */ /* 0x000fd60003f26270 */
[----:B------:R-:W-:Y:S02]  /*0460*/  @P0 IMAD.MOV.U32 R10, RZ, RZ, RZ ;  /* 0x000000ffff0a0224 */ /* 0x000fe400078e00ff */
[----:B------:R-:W-:Y:S01]  /*0470*/  @!P0 FFMA R8, R0, 1.84467440737095516160e+19, RZ ;  /* 0x5f80000000088823 */ /* 0x000fe200000000ff */
[----:B------:R-:W-:Y:S02]  /*0480*/  @!P0 IMAD.MOV.U32 R10, RZ, RZ, -0x40 ;  /* 0xffffffc0ff0a8424 */ /* 0x000fe400078e00ff */
[----:B------:R-:W-:Y:S02]  /*0490*/  @!P1 FFMA R9, R3, 1.84467440737095516160e+19, RZ ;  /* 0x5f80000003099823 */ /* 0x000fe400000000ff */
[----:B------:R-:W-:-:S07]  /*04a0*/  @!P1 VIADD R10, R10, 0x40 ;  /* 0x000000400a0a9836 */ /* 0x000fce0000000000 */
.L_x_3:
[----:B------:R-:W-:Y:S01]  /*04b0*/  LEA R0, R7, 0xc0800000, 0x17 ;  /* 0xc080000007007811 */ /* 0x000fe200078eb8ff */
[----:B------:R-:W-:Y:S01]  /*04c0*/  VIADD R5, R5, 0xffffff81 ;  /* 0xffffff8105057836 */ /* 0x000fe20000000000 */
[----:B------:R-:W-:Y:S03]  /*04d0*/  BSSY.RECONVERGENT B2, `(.L_x_8) ;  /* 0x0000035000027945 */ /* 0x000fe60003800200 */
[----:B------:R-:W-:Y:S02]  /*04e0*/  IMAD.IADD R9, R9, 0x1, -R0 ;  /* 0x0000000109097824 */ /* 0x000fe400078e0a00 */
[C---:B------:R-:W-:Y:S01]  /*04f0*/  IMAD R0, R5.reuse, -0x800000, R8 ;  /* 0xff80000005007824 */ /* 0x040fe200078e0208 */
[----:B------:R-:W-:Y:S01]  /*0500*/  IADD3 R5, PT, PT, R5, 0x7f, -R7 ;  /* 0x0000007f05057810 */ /* 0x000fe20007ffe807 */
[----:B------:R-:W0:Y:S01]  /*0510*/  MUFU.RCP R3, R9 ;  /* 0x0000000900037308 */ /* 0x000e220000001000 */
[----:B------:R-:W-:-:S03]  /*0520*/  FADD.FTZ R11, -R9, -RZ ;  /* 0x800000ff090b7221 */ /* 0x000fc60000010100 */
[----:B------:R-:W-:Y:S02]  /*0530*/  IMAD.IADD R5, R5, 0x1, R10 ;  /* 0x0000000105057824 */ /* 0x000fe400078e020a */
[----:B0-----:R-:W-:-:S04]  /*0540*/  FFMA R12, R3, R11, 1 ;  /* 0x3f800000030c7423 */ /* 0x001fc8000000000b */
[----:B------:R-:W-:-:S04]  /*0550*/  FFMA R12, R3, R12, R3 ;  /* 0x0000000c030c7223 */ /* 0x000fc80000000003 */
[----:B------:R-:W-:-:S04]  /*0560*/  FFMA R3, R0, R12, RZ ;  /* 0x0000000c00037223 */ /* 0x000fc800000000ff */
[----:B------:R-:W-:-:S04]  /*0570*/  FFMA R8, R11, R3, R0 ;  /* 0x000000030b087223 */ /* 0x000fc80000000000 */
[----:B------:R-:W-:-:S04]  /*0580*/  FFMA R13, R12, R8, R3 ;  /* 0x000000080c0d7223 */ /* 0x000fc80000000003 */
[----:B------:R-:W-:-:S04]  /*0590*/  FFMA R8, R11, R13, R0 ;  /* 0x0000000d0b087223 */ /* 0x000fc80000000000 */
[----:B------:R-:W-:-:S05]  /*05a0*/  FFMA R0, R12, R8, R13 ;  /* 0x000000080c007223 */ /* 0x000fca000000000d */
[----:B------:R-:W-:-:S04]  /*05b0*/  SHF.R.U32.HI R3, RZ, 0x17, R0 ;  /* 0x00000017ff037819 */ /* 0x000fc80000011600 */
[----:B------:R-:W-:-:S05]  /*05c0*/  LOP3.LUT R3, R3, 0xff, RZ, 0xc0, !PT ;  /* 0x000000ff03037812 */ /* 0x000fca00078ec0ff */
[----:B------:R-:W-:-:S04]  /*05d0*/  IMAD.IADD R7, R3, 0x1, R5 ;  /* 0x0000000103077824 */ /* 0x000fc800078e0205 */
[----:B------:R-:W-:-:S05]  /*05e0*/  VIADD R3, R7, 0xffffffff ;  /* 0xffffffff07037836 */ /* 0x000fca0000000000 */
[----:B------:R-:W-:-:S13]  /*05f0*/  ISETP.GE.U32.AND P0, PT, R3, 0xfe, PT ;  /* 0x000000fe0300780c */ /* 0x000fda0003f06070 */
[----:B------:R-:W-:Y:S05]  /*0600*/  @!P0 BRA `(.L_x_9) ;  /* 0x0000000000808947 */ /* 0x000fea0003800000 */
[----:B------:R-:W-:-:S13]  /*0610*/  ISETP.GT.AND P0, PT, R7, 0xfe, PT ;  /* 0x000000fe0700780c */ /* 0x000fda0003f04270 */
[----:B------:R-:W-:Y:S05]  /*0620*/  @P0 BRA `(.L_x_10) ;  /* 0x00000000006c0947 */ /* 0x000fea0003800000 */
[----:B------:R-:W-:-:S13]  /*0630*/  ISETP.GE.AND P0, PT, R7, 0x1, PT ;  /* 0x000000010700780c */ /* 0x000fda0003f06270 */
[----:B------:R-:W-:Y:S05]  /*0640*/  @P0 BRA `(.L_x_11) ;  /* 0x0000000000740947 */ /* 0x000fea0003800000 */
[----:B------:R-:W-:Y:S02]  /*0650*/  ISETP.GE.AND P0, PT, R7, -0x18, PT ;  /* 0xffffffe80700780c */ /* 0x000fe40003f06270 */
[----:B------:R-:W-:-:S11]  /*0660*/  LOP3.LUT R0, R0, 0x80000000, RZ, 0xc0, !PT ;  /* 0x8000000000007812 */ /* 0x000fd600078ec0ff */
[----:B------:R-:W-:Y:S05]  /*0670*/  @!P0 BRA `(.L_x_11) ;  /* 0x0000000000688947 */ /* 0x000fea0003800000 */
[CC--:B------:R-:W-:Y:S01]  /*0680*/  FFMA.RZ R3, R12.reuse, R8.reuse, R13 ;  /* 0x000000080c037223 */ /* 0x0c0fe2000000c00d */
[C---:B------:R-:W-:Y:S01]  /*0690*/  VIADD R10, R7.reuse, 0x20 ;  /* 0x00000020070a7836 */ /* 0x040fe20000000000 */
[C---:B------:R-:W-:Y:S02]  /*06a0*/  ISETP.NE.AND P2, PT, R7.reuse, RZ, PT ;  /* 0x000000ff0700720c */ /* 0x040fe40003f45270 */
[----:B------:R-:W-:Y:S01]  /*06b0*/  ISETP.NE.AND P1, PT, R7, RZ, PT ;  /* 0x000000ff0700720c */ /* 0x000fe20003f25270 */
[----:B------:R-:W-:Y:S01]  /*06c0*/  IMAD.MOV R7, RZ, RZ, -R7 ;  /* 0x000000ffff077224 */ /* 0x000fe200078e0a07 */
[----:B------:R-:W-:Y:S01]  /*06d0*/  LOP3.LUT R5, R3, 0x7fffff, RZ, 0xc0, !PT ;  /* 0x007fffff03057812 */ /* 0x000fe200078ec0ff */
[CCC-:B------:R-:W-:Y:S01]  /*06e0*/  FFMA.RP R3, R12.reuse, R8.reuse, R13.reuse ;  /* 0x000000080c037223 */ /* 0x1c0fe2000000800d */
[----:B------:R-:W-:Y:S02]  /*06f0*/  FFMA.RM R8, R12, R8, R13 ;  /* 0x000000080c087223 */ /* 0x000fe4000000400d */
[----:B------:R-:W-:-:S03]  /*0700*/  LOP3.LUT R5, R5, 0x800000, RZ, 0xfc, !PT ;  /* 0x0080000005057812 */ /* 0x000fc600078efcff */
[----:B------:R-:W-:Y:S02]  /*0710*/  FSETP.NEU.FTZ.AND P0, PT, R3, R8, PT ;  /* 0x000000080300720b */ /* 0x000fe40003f1d000 */
[----:B------:R-:W-:Y:S02]  /*0720*/  SHF.L.U32 R10, R5, R10, RZ ;  /* 0x0000000a050a7219 */ /* 0x000fe400000006ff */
[----:B------:R-:W-:Y:S02]  /*0730*/  SEL R8, R7, RZ, P2 ;  /* 0x000000ff07087207 */ /* 0x000fe40001000000 */
[----:B------:R-:W-:Y:S02]  /*0740*/  ISETP.NE.AND P1, PT, R10, RZ, P1 ;  /* 0x000000ff0a00720c */ /* 0x000fe40000f25270 */
[----:B------:R-:W-:Y:S02]  /*0750*/  SHF.R.U32.HI R8, RZ, R8, R5 ;  /* 0x00000008ff087219 */ /* 0x000fe40000011605 */
[----:B------:R-:W-:-:S02]  /*0760*/  PLOP3.LUT P0, PT, P0, P1, PT, 0xf8, 0x8f ;  /* 0x00000000008f781c */ /* 0x000fc40000703f70 */
[----:B------:R-:W-:Y:S02]  /*0770*/  SHF.R.U32.HI R10, RZ, 0x1, R8 ;  /* 0x00000001ff0a7819 */ /* 0x000fe40000011608 */
[----:B------:R-:W-:-:S04]  /*0780*/  SEL R3, RZ, 0x1, !P0 ;  /* 0x00000001ff037807 */ /* 0x000fc80004000000 */
[----:B------:R-:W-:-:S04]  /*0790*/  LOP3.LUT R3, R3, 0x1, R10, 0xf8, !PT ;  /* 0x0000000103037812 */ /* 0x000fc800078ef80a */
[----:B------:R-:W-:-:S05]  /*07a0*/  LOP3.LUT R3, R3, R8, RZ, 0xc0, !PT ;  /* 0x0000000803037212 */ /* 0x000fca00078ec0ff */
[----:B------:R-:W-:-:S05]  /*07b0*/  IMAD.IADD R3, R10, 0x1, R3 ;  /* 0x000000010a037824 */ /* 0x000fca00078e0203 */
[----:B------:R-:W-:Y:S01]  /*07c0*/  LOP3.LUT R0, R3, R0, RZ, 0xfc, !PT ;  /* 0x0000000003007212 */ /* 0x000fe200078efcff */
[----:B------:R-:W-:Y:S06]  /*07d0*/  BRA `(.L_x_11) ;  /* 0x0000000000107947 */ /* 0x000fec0003800000 */
.L_x_10:
[----:B------:R-:W-:-:S04]  /*07e0*/  LOP3.LUT R0, R0, 0x80000000, RZ, 0xc0, !PT ;  /* 0x8000000000007812 */ /* 0x000fc800078ec0ff */
[----:B------:R-:W-:Y:S01]  /*07f0*/  LOP3.LUT R0, R0, 0x7f800000, RZ, 0xfc, !PT ;  /* 0x7f80000000007812 */ /* 0x000fe200078efcff */
[----:B------:R-:W-:Y:S06]  /*0800*/  BRA `(.L_x_11) ;  /* 0x0000000000047947 */ /* 0x000fec0003800000 */
.L_x_9:
[----:B------:R-:W-:-:S07]  /*0810*/  IMAD R0, R5, 0x800000, R0 ;  /* 0x0080000005007824 */ /* 0x000fce00078e0200 */
.L_x_11:
[----:B------:R-:W-:Y:S05]  /*0820*/  BSYNC.RECONVERGENT B2 ;  /* 0x0000000000027941 */ /* 0x000fea0003800200 */
.L_x_8:
[----:B------:R-:W-:Y:S05]  /*0830*/  BRA `(.L_x_12) ;  /* 0x0000000000207947 */ /* 0x000fea0003800000 */
.L_x_7:
[----:B------:R-:W-:-:S04]  /*0840*/  LOP3.LUT R0, R9, 0x80000000, R8, 0x48, !PT ;  /* 0x8000000009007812 */ /* 0x000fc800078e4808 */
[----:B------:R-:W-:Y:S01]  /*0850*/  LOP3.LUT R0, R0, 0x7f800000, RZ, 0xfc, !PT ;  /* 0x7f80000000007812 */ /* 0x000fe200078efcff */
[----:B------:R-:W-:Y:S06]  /*0860*/  BRA `(.L_x_12) ;  /* 0x0000000000147947 */ /* 0x000fec0003800000 */
.L_x_6:
[----:B------:R-:W-:Y:S01]  /*0870*/  LOP3.LUT R0, R9, 0x80000000, R8, 0x48, !PT ;  /* 0x8000000009007812 */ /* 0x000fe200078e4808 */
[----:B------:R-:W-:Y:S06]  /*0880*/  BRA `(.L_x_12) ;  /* 0x00000000000c7947 */ /* 0x000fec0003800000 */
.L_x_5:
[----:B------:R-:W0:Y:S01]  /*0890*/  MUFU.RSQ R0, -QNAN ;  /* 0xffc0000000007908 */ /* 0x000e220000001400 */
[----:B------:R-:W-:Y:S05]  /*08a0*/  BRA `(.L_x_12) ;  /* 0x0000000000047947 */ /* 0x000fea0003800000 */
.L_x_4:
[----:B------:R-:W-:-:S07]  /*08b0*/  FADD.FTZ R0, R0, R3 ;  /* 0x0000000300007221 */ /* 0x000fce0000010000 */
.L_x_12:
[----:B------:R-:W-:Y:S05]  /*08c0*/  BSYNC.RECONVERGENT B1 ;  /* 0x0000000000017941 */ /* 0x000fea0003800200 */
.L_x_2:
[----:B------:R-:W-:-:S04]  /*08d0*/  IMAD.MOV.U32 R7, RZ, RZ, 0x0 ;  /* 0x00000000ff077424 */ /* 0x000fc800078e00ff */
[----:B0-----:R-:W-:Y:S05]  /*08e0*/  RET.REL.NODEC R6 `(scalar_div_backward) ;  /* 0xfffffff406c47950 */ /* 0x001fea0003c3ffff */
.L_x_13:
[----:B------:R-:W-:-:S00]  /*08f0*/  BRA `(.L_x_13) ;  /* 0xfffffffc00fc7947 */ /* 0x000fc0000383ffff */
[----:B------:R-:W-:-:S00]  /*0900*/  NOP ;  /* 0x0000000000007918 */ /* 0x000fc00000000000 */
[----:B------:R-:W-:-:S00]  /*0910*/  NOP ;  /* 0x0000000000007918 */ /* 0x000fc00000000000 */
[----:B------:R-:W-:-:S00]  /*0920*/  NOP ;  /* 0x0000000000007918 */ /* 0x000fc00000000000 */
[----:B------:R-:W-:-:S00]  /*0930*/  NOP ;  /* 0x0000000000007918 */ /* 0x000fc00000000000 */
[----:B------:R-:W-:-:S00]  /*0940*/  NOP ;  /* 0x0000000000007918 */ /* 0x000fc00000000000 */
[----:B------:R-:W-:-:S00]  /*0950*/  NOP ;  /* 0x0000000000007918 */ /* 0x000fc00000000000 */
[----:B------:R-:W-:-:S00]  /*0960*/  NOP ;  /* 0x0000000000007918 */ /* 0x000fc00000000000 */
[----:B------:R-:W-:-:S00]  /*0970*/  NOP ;  /* 0x0000000000007918 */ /* 0x000fc00000000000 */
.L_x_28:


//--------------------- .text.scalar_div_forward  --------------------------
	.section	.text.scalar_div_forward,"ax",@progbits
	.align	128
        .global         scalar_div_forward
        .type           scalar_div_forward,@function
        .size           scalar_div_forward,(.L_x_29 - scalar_div_forward)
        .other          scalar_div_forward,@"STO_CUDA_ENTRY STV_DEFAULT"
scalar_div_forward:
.text.scalar_div_forward:
        /* <DEDUP_REMOVED lines=27> */
[----:B------:R-:W-:Y:S05]  /*01b0*/  CALL.REL.NOINC `($__internal_1_$__cuda_sm3x_div_rn_noftz_f32_slowpath) ;  /* 0x00000000001c7944 */ /* 0x000fea0003c00000 */
[----:B------:R-:W-:-:S07]  /*01c0*/  IMAD.MOV.U32 R3, RZ, RZ, R0 ;  /* 0x000000ffff037224 */ /* 0x000fce00078e0000 */
.L_x_15:
[----:B------:R-:W-:Y:S05]  /*01d0*/  BSYNC.RECONVERGENT B0 ;  /* 0x0000000000007941 */ /* 0x000fea0003800200 */
.L_x_14:
[----:B------:R-:W0:Y:S02]  /*01e0*/  LDCU.64 UR6, c[0x0][0x398] ;  /* 0x00007300ff0677ac */ /* 0x000e240008000a00 */
[----:B0-----:R-:W-:-:S04]  /*01f0*/  IADD3 R4, P0, PT, R4, UR6, RZ ;  /* 0x0000000604047c10 */ /* 0x001fc8000ff1e0ff */
[----:B------:R-:W-:-:S05]  /*0200*/  IADD3.X R5, PT, PT, R2, UR7, RZ, P0, !PT ;  /* 0x0000000702057c10 */ /* 0x000fca00087fe4ff */
[----:B------:R-:W-:Y:S01]  /*0210*/  STG.E desc[UR4][R4.64], R3 ;  /* 0x0000000304007986 */ /* 0x000fe2000c101904 */
[----:B------:R-:W-:Y:S05]  /*0220*/  EXIT ;  /* 0x000000000000794d */ /* 0x000fea0003800000 */
        .weak           $__internal_1_$__cuda_sm3x_div_rn_noftz_f32_slowpath
        .type           $__internal_1_$__cuda_sm3x_div_rn_noftz_f32_slowpath,@function
        .size           $__internal_1_$__cuda_sm3x_div_rn_noftz_f32_slowpath,(.L_x_29 - $__internal_1_$__cuda_sm3x_div_rn_noftz_f32_slowpath)
$__internal_1_$__cuda_sm3x_div_rn_noftz_f32_slowpath:
        /* <DEDUP_REMOVED lines=38> */
.L_x_17:
        /* <DEDUP_REMOVED lines=51> */
.L_x_24:
[----:B------:R-:W-:-:S04]  /*07c0*/  LOP3.LUT R0, R0, 0x80000000, RZ, 0xc0, !PT ;  /* 0x8000000000007812 */ /* 0x000fc800078ec0ff */
[----:B------:R-:W-:Y:S01]  /*07d0*/  LOP3.LUT R0, R0, 0x7f800000, RZ, 0xfc, !PT ;  /* 0x7f80000000007812 */ /* 0x000fe200078efcff */
[----:B------:R-:W-:Y:S06]  /*07e0*/  BRA `(.L_x_25) ;  /* 0x0000000000047947 */ /* 0x000fec0003800000 */
.L_x_23:
[----:B------:R-:W-:-:S07]  /*07f0*/  IMAD R0, R5, 0x800000, R0 ;  /* 0x0080000005007824 */ /* 0x000fce00078e0200 */
.L_x_25:
[----:B------:R-:W-:Y:S05]  /*0800*/  BSYNC.RECONVERGENT B2 ;  /* 0x0000000000027941 */ /* 0x000fea0003800200 */
.L_x_22:
[----:B------:R-:W-:Y:S05]  /*0810*/  BRA `(.L_x_26) ;  /* 0x0000000000207947 */ /* 0x000fea0003800000 */
.L_x_21:
[----:B------:R-:W-:-:S04]  /*0820*/  LOP3.LUT R0, R9, 0x80000000, R8, 0x48, !PT ;  /* 0x8000000009007812 */ /* 0x000fc800078e4808 */
[----:B------:R-:W-:Y:S01]  /*0830*/  LOP3.LUT R0, R0, 0x7f800000, RZ, 0xfc, !PT ;  /* 0x7f80000000007812 */ /* 0x000fe200078efcff */
[----:B------:R-:W-:Y:S06]  /*0840*/  BRA `(.L_x_26) ;  /* 0x0000000000147947 */ /* 0x000fec0003800000 */
.L_x_20:
[----:B------:R-:W-:Y:S01]  /*0850*/  LOP3.LUT R0, R9, 0x80000000, R8, 0x48, !PT ;  /* 0x8000000009007812 */ /* 0x000fe200078e4808 */
[----:B------:R-:W-:Y:S06]  /*0860*/  BRA `(.L_x_26) ;  /* 0x00000000000c7947 */ /* 0x000fec0003800000 */
.L_x_19:
[----:B------:R-:W0:Y:S01]  /*0870*/  MUFU.RSQ R0, -QNAN ;  /* 0xffc0000000007908 */ /* 0x000e220000001400 */
[----:B------:R-:W-:Y:S05]  /*0880*/  BRA `(.L_x_26) ;  /* 0x0000000000047947 */ /* 0x000fea0003800000 */
.L_x_18:
[----:B------:R-:W-:-:S07]  /*0890*/  FADD.FTZ R0, R0, R3 ;  /* 0x0000000300007221 */ /* 0x000fce0000010000 */
.L_x_26:
[----:B------:R-:W-:Y:S05]  /*08a0*/  BSYNC.RECONVERGENT B1 ;  /* 0x0000000000017941 */ /* 0x000fea0003800200 */
.L_x_16:
[----:B------:R-:W-:-:S04]  /*08b0*/  IMAD.MOV.U32 R7, RZ, RZ, 0x0 ;  /* 0x00000000ff077424 */ /* 0x000fc800078e00ff */
[----:B0-----:R-:W-:Y:S05]  /*08c0*/  RET.REL.NODEC R6 `(scalar_div_forward) ;  /* 0xfffffff406cc7950 */ /* 0x001fea0003c3ffff */
.L_x_27:
        /* <DEDUP_REMOVED lines=11> */
.L_x_29:


//--------------------- .nv.shared.reserved.0     --------------------------
	.section	.nv.shared.reserved.0,"aw",@nobits
	.weak		__nv_reservedSMEM_offset_0_alias
	.size		__nv_reservedSMEM_offset_0_alias, 0, 64
	.other		__nv_reservedSMEM_offset_0_alias,@"STO_CUDA_RESERVED_SHARED STV_DEFAULT"
__nv_reservedSMEM_offset_0_alias:
	.zero		0
	.zero		64


//--------------------- .nv.constant0.scalar_div_backward --------------------------
	.section	.nv.constant0.scalar_div_backward,"a",@progbits
	.sectionflags	@""
	.align	4
.nv.constant0.scalar_div_backward:
	.zero		936


//--------------------- .nv.constant0.scalar_div_forward --------------------------
	.section	.nv.constant0.scalar_div_forward,"a",@progbits
	.sectionflags	@""
	.align	4
.nv.constant0.scalar_div_forward:
	.zero		928


//--------------------- SYMBOLS --------------------------

	.type		.nv.reservedSmem.offset0,@object
	.size		.nv.reservedSmem.offset0,0x4
